//
// Generated by NVIDIA NVVM Compiler
//
// Compiler Build ID: CL-36424714
// Cuda compilation tools, release 13.0, V13.0.88
// Based on NVVM 20.0.0
//

.version 9.0
.target sm_100
.address_size 64

	// .globl	_Z18gaussianBlurKernelPfS_S_iiii
.extern .shared .align 16 .b8 cache[];

.visible .entry _Z18gaussianBlurKernelPfS_S_iiii(
	.param .u64 .ptr .align 1 _Z18gaussianBlurKernelPfS_S_iiii_param_0,
	.param .u64 .ptr .align 1 _Z18gaussianBlurKernelPfS_S_iiii_param_1,
	.param .u64 .ptr .align 1 _Z18gaussianBlurKernelPfS_S_iiii_param_2,
	.param .u32 _Z18gaussianBlurKernelPfS_S_iiii_param_3,
	.param .u32 _Z18gaussianBlurKernelPfS_S_iiii_param_4,
	.param .u32 _Z18gaussianBlurKernelPfS_S_iiii_param_5,
	.param .u32 _Z18gaussianBlurKernelPfS_S_iiii_param_6
)
{
	.reg .pred 	%p<29>;
	.reg .b32 	%r<101>;
	.reg .b32 	%f<123>;
	.reg .b64 	%rd<38>;

	ld.param.u64 	%rd7, [_Z18gaussianBlurKernelPfS_S_iiii_param_0];
	ld.param.u64 	%rd9, [_Z18gaussianBlurKernelPfS_S_iiii_param_1];
	ld.param.u64 	%rd8, [_Z18gaussianBlurKernelPfS_S_iiii_param_2];
	ld.param.u32 	%r42, [_Z18gaussianBlurKernelPfS_S_iiii_param_3];
	ld.param.u32 	%r43, [_Z18gaussianBlurKernelPfS_S_iiii_param_4];
	ld.param.u32 	%r44, [_Z18gaussianBlurKernelPfS_S_iiii_param_5];
	ld.param.u32 	%r45, [_Z18gaussianBlurKernelPfS_S_iiii_param_6];
	cvta.to.global.u64 	%rd1, %rd9;
	add.s32 	%r1, %r45, 15;
	add.s32 	%r2, %r44, 15;
	mov.u32 	%r3, %tid.y;
	setp.ge.s32 	%p2, %r3, %r2;
	@%p2 bra 	$L__BB0_8;
	shr.u32 	%r46, %r45, 31;
	add.s32 	%r47, %r45, %r46;
	shr.s32 	%r48, %r47, 1;
	shr.u32 	%r49, %r44, 31;
	add.s32 	%r50, %r44, %r49;
	shr.s32 	%r51, %r50, 1;
	mov.u32 	%r4, %tid.x;
	mov.u32 	%r52, %ctaid.x;
	shl.b32 	%r53, %r52, 4;
	sub.s32 	%r5, %r53, %r48;
	mov.u32 	%r54, %ctaid.y;
	shl.b32 	%r55, %r54, 4;
	sub.s32 	%r6, %r55, %r51;
	mov.u32 	%r7, %ntid.x;
	mov.u32 	%r8, %ntid.y;
	cvta.to.global.u64 	%rd2, %rd7;
	mov.u32 	%r93, %r3;
$L__BB0_2:
	setp.ge.s32 	%p3, %r4, %r1;
	@%p3 bra 	$L__BB0_7;
	add.s32 	%r56, %r6, %r93;
	setp.gt.s32 	%p4, %r56, -1;
	setp.lt.s32 	%p5, %r56, %r42;
	and.pred  	%p1, %p4, %p5;
	mul.lo.s32 	%r10, %r56, %r43;
	mul.lo.s32 	%r11, %r93, %r1;
	mov.u32 	%r94, %r4;
$L__BB0_4:
	add.s32 	%r13, %r5, %r94;
	setp.gt.s32 	%p6, %r13, -1;
	setp.lt.s32 	%p7, %r13, %r43;
	and.pred  	%p8, %p6, %p7;
	and.pred  	%p9, %p8, %p1;
	mov.f32 	%f112, 0f00000000;
	not.pred 	%p10, %p9;
	@%p10 bra 	$L__BB0_6;
	add.s32 	%r57, %r13, %r10;
	mul.wide.s32 	%rd10, %r57, 4;
	add.s64 	%rd11, %rd2, %rd10;
	ld.global.f32 	%f112, [%rd11];
$L__BB0_6:
	add.s32 	%r58, %r94, %r11;
	shl.b32 	%r59, %r58, 2;
	mov.u32 	%r60, cache;
	add.s32 	%r61, %r60, %r59;
	st.shared.f32 	[%r61], %f112;
	add.s32 	%r94, %r94, %r7;
	setp.lt.s32 	%p11, %r94, %r1;
	@%p11 bra 	$L__BB0_4;
$L__BB0_7:
	add.s32 	%r93, %r93, %r8;
	setp.lt.s32 	%p12, %r93, %r2;
	@%p12 bra 	$L__BB0_2;
$L__BB0_8:
	bar.sync 	0;
	mov.u32 	%r16, %tid.x;
	mov.u32 	%r62, %ctaid.x;
	shl.b32 	%r63, %r62, 4;
	add.s32 	%r17, %r63, %r16;
	mov.u32 	%r64, %ctaid.y;
	shl.b32 	%r65, %r64, 4;
	add.s32 	%r66, %r65, %r3;
	or.b32  	%r67, %r16, %r3;
	and.b32  	%r68, %r67, 1008;
	setp.ne.s32 	%p13, %r68, 0;
	setp.ge.s32 	%p14, %r17, %r43;
	setp.ge.s32 	%p15, %r66, %r42;
	or.pred  	%p16, %p14, %p15;
	or.pred  	%p17, %p16, %p13;
	@%p17 bra 	$L__BB0_26;
	mov.f32 	%f121, 0f00000000;
	min.s32 	%r69, %r44, %r45;
	setp.lt.s32 	%p18, %r69, 1;
	@%p18 bra 	$L__BB0_25;
	and.b32  	%r19, %r45, 15;
	and.b32  	%r20, %r45, 7;
	add.s32 	%r21, %r20, -1;
	and.b32  	%r22, %r45, 2147483632;
	and.b32  	%r23, %r45, 3;
	neg.s32 	%r24, %r22;
	shl.b32 	%r71, %r16, 2;
	mov.u32 	%r72, cache;
	add.s32 	%r73, %r71, %r72;
	add.s32 	%r25, %r73, 32;
	mov.f32 	%f121, 0f00000000;
	mov.b32 	%r95, 0;
$L__BB0_11:
	setp.lt.u32 	%p19, %r45, 16;
	add.s32 	%r27, %r95, %r3;
	mad.lo.s32 	%r28, %r27, %r1, %r16;
	mul.lo.s32 	%r29, %r95, %r45;
	mov.b32 	%r99, 0;
	@%p19 bra 	$L__BB0_14;
	mul.lo.s32 	%r75, %r1, %r27;
	shl.b32 	%r76, %r75, 2;
	add.s32 	%r96, %r25, %r76;
	mul.wide.u32 	%rd12, %r29, 4;
	add.s64 	%rd13, %rd1, %rd12;
	add.s64 	%rd37, %rd13, 32;
	mov.u32 	%r97, %r24;
$L__BB0_13:
	.pragma "nounroll";
	ld.shared.f32 	%f23, [%r96+-32];
	ld.global.f32 	%f24, [%rd37+-32];
	fma.rn.f32 	%f25, %f23, %f24, %f121;
	ld.shared.f32 	%f26, [%r96+-28];
	ld.global.f32 	%f27, [%rd37+-28];
	fma.rn.f32 	%f28, %f26, %f27, %f25;
	ld.shared.f32 	%f29, [%r96+-24];
	ld.global.f32 	%f30, [%rd37+-24];
	fma.rn.f32 	%f31, %f29, %f30, %f28;
	ld.shared.f32 	%f32, [%r96+-20];
	ld.global.f32 	%f33, [%rd37+-20];
	fma.rn.f32 	%f34, %f32, %f33, %f31;
	ld.shared.f32 	%f35, [%r96+-16];
	ld.global.f32 	%f36, [%rd37+-16];
	fma.rn.f32 	%f37, %f35, %f36, %f34;
	ld.shared.f32 	%f38, [%r96+-12];
	ld.global.f32 	%f39, [%rd37+-12];
	fma.rn.f32 	%f40, %f38, %f39, %f37;
	ld.shared.f32 	%f41, [%r96+-8];
	ld.global.f32 	%f42, [%rd37+-8];
	fma.rn.f32 	%f43, %f41, %f42, %f40;
	ld.shared.f32 	%f44, [%r96+-4];
	ld.global.f32 	%f45, [%rd37+-4];
	fma.rn.f32 	%f46, %f44, %f45, %f43;
	ld.shared.f32 	%f47, [%r96];
	ld.global.f32 	%f48, [%rd37];
	fma.rn.f32 	%f49, %f47, %f48, %f46;
	ld.shared.f32 	%f50, [%r96+4];
	ld.global.f32 	%f51, [%rd37+4];
	fma.rn.f32 	%f52, %f50, %f51, %f49;
	ld.shared.f32 	%f53, [%r96+8];
	ld.global.f32 	%f54, [%rd37+8];
	fma.rn.f32 	%f55, %f53, %f54, %f52;
	ld.shared.f32 	%f56, [%r96+12];
	ld.global.f32 	%f57, [%rd37+12];
	fma.rn.f32 	%f58, %f56, %f57, %f55;
	ld.shared.f32 	%f59, [%r96+16];
	ld.global.f32 	%f60, [%rd37+16];
	fma.rn.f32 	%f61, %f59, %f60, %f58;
	ld.shared.f32 	%f62, [%r96+20];
	ld.global.f32 	%f63, [%rd37+20];
	fma.rn.f32 	%f64, %f62, %f63, %f61;
	ld.shared.f32 	%f65, [%r96+24];
	ld.global.f32 	%f66, [%rd37+24];
	fma.rn.f32 	%f67, %f65, %f66, %f64;
	ld.shared.f32 	%f68, [%r96+28];
	ld.global.f32 	%f69, [%rd37+28];
	fma.rn.f32 	%f121, %f68, %f69, %f67;
	add.s32 	%r97, %r97, 16;
	add.s32 	%r96, %r96, 64;
	add.s64 	%rd37, %rd37, 64;
	setp.ne.s32 	%p20, %r97, 0;
	mov.u32 	%r99, %r22;
	@%p20 bra 	$L__BB0_13;
$L__BB0_14:
	setp.eq.s32 	%p21, %r19, 0;
	@%p21 bra 	$L__BB0_24;
	add.s32 	%r77, %r19, -1;
	setp.lt.u32 	%p22, %r77, 7;
	@%p22 bra 	$L__BB0_17;
	add.s32 	%r78, %r28, %r99;
	shl.b32 	%r79, %r78, 2;
	mov.u32 	%r80, cache;
	add.s32 	%r81, %r80, %r79;
	ld.shared.f32 	%f71, [%r81];
	add.s32 	%r82, %r99, %r29;
	mul.wide.u32 	%rd14, %r82, 4;
	add.s64 	%rd15, %rd1, %rd14;
	ld.global.f32 	%f72, [%rd15];
	fma.rn.f32 	%f73, %f71, %f72, %f121;
	ld.shared.f32 	%f74, [%r81+4];
	cvt.u64.u32 	%rd16, %r29;
	cvt.u64.u32 	%rd17, %r99;
	add.s64 	%rd18, %rd17, %rd16;
	shl.b64 	%rd19, %rd18, 2;
	add.s64 	%rd20, %rd1, %rd19;
	ld.global.f32 	%f75, [%rd20+4];
	fma.rn.f32 	%f76, %f74, %f75, %f73;
	ld.shared.f32 	%f77, [%r81+8];
	ld.global.f32 	%f78, [%rd20+8];
	fma.rn.f32 	%f79, %f77, %f78, %f76;
	ld.shared.f32 	%f80, [%r81+12];
	ld.global.f32 	%f81, [%rd20+12];
	fma.rn.f32 	%f82, %f80, %f81, %f79;
	ld.shared.f32 	%f83, [%r81+16];
	ld.global.f32 	%f84, [%rd20+16];
	fma.rn.f32 	%f85, %f83, %f84, %f82;
	ld.shared.f32 	%f86, [%r81+20];
	ld.global.f32 	%f87, [%rd20+20];
	fma.rn.f32 	%f88, %f86, %f87, %f85;
	ld.shared.f32 	%f89, [%r81+24];
	ld.global.f32 	%f90, [%rd20+24];
	fma.rn.f32 	%f91, %f89, %f90, %f88;
	ld.shared.f32 	%f92, [%r81+28];
	ld.global.f32 	%f93, [%rd20+28];
	fma.rn.f32 	%f121, %f92, %f93, %f91;
	add.s32 	%r99, %r99, 8;
$L__BB0_17:
	setp.eq.s32 	%p23, %r20, 0;
	@%p23 bra 	$L__BB0_24;
	setp.lt.u32 	%p24, %r21, 3;
	@%p24 bra 	$L__BB0_20;
	add.s32 	%r83, %r28, %r99;
	shl.b32 	%r84, %r83, 2;
	mov.u32 	%r85, cache;
	add.s32 	%r86, %r85, %r84;
	ld.shared.f32 	%f95, [%r86];
	add.s32 	%r87, %r99, %r29;
	mul.wide.u32 	%rd21, %r87, 4;
	add.s64 	%rd22, %rd1, %rd21;
	ld.global.f32 	%f96, [%rd22];
	fma.rn.f32 	%f97, %f95, %f96, %f121;
	ld.shared.f32 	%f98, [%r86+4];
	cvt.u64.u32 	%rd23, %r29;
	cvt.u64.u32 	%rd24, %r99;
	add.s64 	%rd25, %rd24, %rd23;
	shl.b64 	%rd26, %rd25, 2;
	add.s64 	%rd27, %rd1, %rd26;
	ld.global.f32 	%f99, [%rd27+4];
	fma.rn.f32 	%f100, %f98, %f99, %f97;
	ld.shared.f32 	%f101, [%r86+8];
	ld.global.f32 	%f102, [%rd27+8];
	fma.rn.f32 	%f103, %f101, %f102, %f100;
	ld.shared.f32 	%f104, [%r86+12];
	ld.global.f32 	%f105, [%rd27+12];
	fma.rn.f32 	%f121, %f104, %f105, %f103;
	add.s32 	%r99, %r99, 4;
$L__BB0_20:
	setp.eq.s32 	%p25, %r23, 0;
	@%p25 bra 	$L__BB0_24;
	setp.eq.s32 	%p26, %r23, 1;
	add.s32 	%r88, %r28, %r99;
	shl.b32 	%r89, %r88, 2;
	mov.u32 	%r90, cache;
	add.s32 	%r40, %r90, %r89;
	ld.shared.f32 	%f106, [%r40];
	add.s32 	%r91, %r99, %r29;
	mul.wide.u32 	%rd28, %r91, 4;
	add.s64 	%rd29, %rd1, %rd28;
	ld.global.f32 	%f107, [%rd29];
	fma.rn.f32 	%f121, %f106, %f107, %f121;
	@%p26 bra 	$L__BB0_24;
	setp.eq.s32 	%p27, %r23, 2;
	ld.shared.f32 	%f108, [%r40+4];
	cvt.u64.u32 	%rd30, %r29;
	cvt.u64.u32 	%rd31, %r99;
	add.s64 	%rd32, %rd31, %rd30;
	shl.b64 	%rd33, %rd32, 2;
	add.s64 	%rd6, %rd1, %rd33;
	ld.global.f32 	%f109, [%rd6+4];
	fma.rn.f32 	%f121, %f108, %f109, %f121;
	@%p27 bra 	$L__BB0_24;
	ld.shared.f32 	%f110, [%r40+8];
	ld.global.f32 	%f111, [%rd6+8];
	fma.rn.f32 	%f121, %f110, %f111, %f121;
$L__BB0_24:
	add.s32 	%r95, %r95, 1;
	setp.ne.s32 	%p28, %r95, %r44;
	@%p28 bra 	$L__BB0_11;
$L__BB0_25:
	mad.lo.s32 	%r92, %r43, %r66, %r17;
	cvta.to.global.u64 	%rd34, %rd8;
	mul.wide.s32 	%rd35, %r92, 4;
	add.s64 	%rd36, %rd34, %rd35;
	st.global.f32 	[%rd36], %f121;
$L__BB0_26:
	ret;

}


// ===== COMPILED SASS (sm_100) =====

	.target	sm_100

	.elftype	@"ET_EXEC"


//--------------------- .note.nv.tkinfo           --------------------------
	.section	.note.nv.tkinfo,"",@"SHT_NOTE"
	.sectionflags	@"SHF_NOTE_NV_TKINFO"
	.tkinfo
        /*0018*/ 	.word	0x00000002
        /*0030*/ 	.string	""
        /*0030*/ 	.string	"ptxas"
        /*0030*/ 	.string	"Cuda compilation tools, release 13.0, V13.0.88"
        /*0030*/ 	.string	"Build cuda_13.0.r13.0/compiler.36424714_0"
        /*0030*/ 	.string	"-arch sm_100 -m 64 "



//--------------------- .note.nv.cuinfo           --------------------------
	.section	.note.nv.cuinfo,"",@"SHT_NOTE"
	.sectionflags	@"SHF_NOTE_NV_CUINFO"
        /*0018*/ 	.short	0x0002
        /*001a*/ 	.short	0x0064
        /*001c*/ 	.short	0x0082
	.zero		2


//--------------------- .nv.info                  --------------------------
	.section	.nv.info,"",@"SHT_CUDA_INFO"
	.align	4


	//----- nvinfo : EIATTR_REGCOUNT
	.align		4
        /*0000*/ 	.byte	0x04, 0x2f
        /*0002*/ 	.short	(.L_1 - .L_0)
	.align		4
.L_0:
        /*0004*/ 	.word	index@(_Z18gaussianBlurKernelPfS_S_iiii)
        /*0008*/ 	.word	0x0000001f


	//----- nvinfo : EIATTR_FRAME_SIZE
	.align		4
.L_1:
        /*000c*/ 	.byte	0x04, 0x11
        /*000e*/ 	.short	(.L_3 - .L_2)
	.align		4
.L_2:
        /*0010*/ 	.word	index@(_Z18gaussianBlurKernelPfS_S_iiii)
        /*0014*/ 	.word	0x00000000


	//----- nvinfo : EIATTR_MIN_STACK_SIZE
	.align		4
.L_3:
        /*0018*/ 	.byte	0x04, 0x12
        /*001a*/ 	.short	(.L_5 - .L_4)
	.align		4
.L_4:
        /*001c*/ 	.word	index@(_Z18gaussianBlurKernelPfS_S_iiii)
        /*0020*/ 	.word	0x00000000
.L_5:


//--------------------- .nv.compat                --------------------------
	.section	.nv.compat,"",@"SHT_CUDA_COMPAT_INFO"
	.align	4
        /*0000*/ 	.byte	0x02, 0x09, 0x00, 0x00, 0x02, 0x02, 0x01, 0x00, 0x02, 0x05, 0x05, 0x00, 0x03, 0x07, 0x01, 0x01
        /*0010*/ 	.byte	0x02, 0x03, 0x00, 0x00, 0x02, 0x06, 0x01, 0x00, 0x04, 0x0b, 0x08, 0x00, 0x09, 0x00, 0x00, 0x00
        /*0020*/ 	.byte	0x00, 0x00, 0x00, 0x00


//--------------------- .nv.info._Z18gaussianBlurKernelPfS_S_iiii --------------------------
	.section	.nv.info._Z18gaussianBlurKernelPfS_S_iiii,"",@"SHT_CUDA_INFO"
	.sectionflags	@""
	.align	4


	//----- nvinfo : EIATTR_CUDA_API_VERSION
	.align		4
        /*0000*/ 	.byte	0x04, 0x37
        /*0002*/ 	.short	(.L_7 - .L_6)
.L_6:
        /*0004*/ 	.word	0x00000082


	//----- nvinfo : EIATTR_KPARAM_INFO
	.align		4
.L_7:
        /*0008*/ 	.byte	0x04, 0x17
        /*000a*/ 	.short	(.L_9 - .L_8)
.L_8:
        /*000c*/ 	.word	0x00000000
        /*0010*/ 	.short	0x0006
        /*0012*/ 	.short	0x0024
        /*0014*/ 	.byte	0x00, 0xf0, 0x11, 0x00


	//----- nvinfo : EIATTR_KPARAM_INFO
	.align		4
.L_9:
        /*0018*/ 	.byte	0x04, 0x17
        /*001a*/ 	.short	(.L_11 - .L_10)
.L_10:
        /*001c*/ 	.word	0x00000000
        /*0020*/ 	.short	0x0005
        /*0022*/ 	.short	0x0020
        /*0024*/ 	.byte	0x00, 0xf0, 0x11, 0x00


	//----- nvinfo : EIATTR_KPARAM_INFO
	.align		4
.L_11:
        /*0028*/ 	.byte	0x04, 0x17
        /*002a*/ 	.short	(.L_13 - .L_12)
.L_12:
        /*002c*/ 	.word	0x00000000
        /*0030*/ 	.short	0x0004
        /*0032*/ 	.short	0x001c
        /*0034*/ 	.byte	0x00, 0xf0, 0x11, 0x00


	//----- nvinfo : EIATTR_KPARAM_INFO
	.align		4
.L_13:
        /*0038*/ 	.byte	0x04, 0x17
        /*003a*/ 	.short	(.L_15 - .L_14)
.L_14:
        /*003c*/ 	.word	0x00000000
        /*0040*/ 	.short	0x0003
        /*0042*/ 	.short	0x0018
        /*0044*/ 	.byte	0x00, 0xf0, 0x11, 0x00


	//----- nvinfo : EIATTR_KPARAM_INFO
	.align		4
.L_15:
        /*0048*/ 	.byte	0x04, 0x17
        /*004a*/ 	.short	(.L_17 - .L_16)
.L_16:
        /*004c*/ 	.word	0x00000000
        /*0050*/ 	.short	0x0002
        /*0052*/ 	.short	0x0010
        /*0054*/ 	.byte	0x00, 0xf5, 0x21, 0x00


	//----- nvinfo : EIATTR_KPARAM_INFO
	.align		4
.L_17:
        /*0058*/ 	.byte	0x04, 0x17
        /*005a*/ 	.short	(.L_19 - .L_18)
.L_18:
        /*005c*/ 	.word	0x00000000
        /*0060*/ 	.short	0x0001
        /*0062*/ 	.short	0x0008
        /*0064*/ 	.byte	0x00, 0xf5, 0x21, 0x00


	//----- nvinfo : EIATTR_KPARAM_INFO
	.align		4
.L_19:
        /*0068*/ 	.byte	0x04, 0x17
        /*006a*/ 	.short	(.L_21 - .L_20)
.L_20:
        /*006c*/ 	.word	0x00000000
        /*0070*/ 	.short	0x0000
        /*0072*/ 	.short	0x0000
        /*0074*/ 	.byte	0x00, 0xf5, 0x21, 0x00


	//----- nvinfo : EIATTR_SPARSE_MMA_MASK
	.align		4
.L_21:
        /*0078*/ 	.byte	0x03, 0x50
        /*007a*/ 	.short	0x0000


	//----- nvinfo : EIATTR_MAXREG_COUNT
	.align		4
        /*007c*/ 	.byte	0x03, 0x1b
        /*007e*/ 	.short	0x00ff


	//----- nvinfo : EIATTR_NUM_BARRIERS
	.align		4
        /*0080*/ 	.byte	0x02, 0x4c
        /*0082*/ 	.byte	0x01
	.zero		1


	//----- nvinfo : EIATTR_MERCURY_ISA_VERSION
	.align		4
        /*0084*/ 	.byte	0x03, 0x5f
        /*0086*/ 	.short	0x0101


	//----- nvinfo : EIATTR_VRC_CTA_INIT_COUNT
	.align		4
        /*0088*/ 	.byte	0x02, 0x4a
	.zero		1
	.zero		1


	//----- nvinfo : EIATTR_EXIT_INSTR_OFFSETS
	.align		4
        /*008c*/ 	.byte	0x04, 0x1c
        /*008e*/ 	.short	(.L_23 - .L_22)


	//   ....[0]....
.L_22:
        /*0090*/ 	.word	0x00000410


	//   ....[1]....
        /*0094*/ 	.word	0x00001070


	//----- nvinfo : EIATTR_CRS_STACK_SIZE
	.align		4
.L_23:
        /*0098*/ 	.byte	0x04, 0x1e
        /*009a*/ 	.short	(.L_25 - .L_24)
.L_24:
        /*009c*/ 	.word	0x00000000


	//----- nvinfo : EIATTR_CBANK_PARAM_SIZE
	.align		4
.L_25:
        /*00a0*/ 	.byte	0x03, 0x19
        /*00a2*/ 	.short	0x0028


	//----- nvinfo : EIATTR_PARAM_CBANK
	.align		4
        /*00a4*/ 	.byte	0x04, 0x0a
        /*00a6*/ 	.short	(.L_27 - .L_26)
	.align		4
.L_26:
        /*00a8*/ 	.word	index@(.nv.constant0._Z18gaussianBlurKernelPfS_S_iiii)
        /*00ac*/ 	.short	0x0380
        /*00ae*/ 	.short	0x0028


	//----- nvinfo : EIATTR_SW_WAR
	.align		4
.L_27:
        /*00b0*/ 	.byte	0x04, 0x36
        /*00b2*/ 	.short	(.L_29 - .L_28)
.L_28:
        /*00b4*/ 	.word	0x00000008
.L_29:


//--------------------- .nv.callgraph             --------------------------
	.section	.nv.callgraph,"",@"SHT_CUDA_CALLGRAPH"
	.align	4
	.sectionentsize	8
	.align		4
        /*0000*/ 	.word	0x00000000
	.align		4
        /*0004*/ 	.word	0xffffffff
	.align		4
        /*0008*/ 	.word	0x00000000
	.align		4
        /*000c*/ 	.word	0xfffffffe
	.align		4
        /*0010*/ 	.word	0x00000000
	.align		4
        /*0014*/ 	.word	0xfffffffd
	.align		4
        /*0018*/ 	.word	0x00000000
	.align		4
        /*001c*/ 	.word	0xfffffffc


//--------------------- .text._Z18gaussianBlurKernelPfS_S_iiii --------------------------
	.section	.text._Z18gaussianBlurKernelPfS_S_iiii,"ax",@progbits
	.align	128
        .global         _Z18gaussianBlurKernelPfS_S_iiii
        .type           _Z18gaussianBlurKernelPfS_S_iiii,@function
        .size           _Z18gaussianBlurKernelPfS_S_iiii,(.L_x_14 - _Z18gaussianBlurKernelPfS_S_iiii)
        .other          _Z18gaussianBlurKernelPfS_S_iiii,@"STO_CUDA_ENTRY STV_DEFAULT"
_Z18gaussianBlurKernelPfS_S_iiii:
.text._Z18gaussianBlurKernelPfS_S_iiii:
[----:B------:R-:W-:Y:S01]  /*0000*/  LDC R1, c[0x0][0x37c] ;  /* 0x0000df00ff017b82 */ /* 0x000fe20000000800 */
[----:B------:R-:W0:Y:S01]  /*0010*/  S2R R0, SR_TID.Y ;  /* 0x0000000000007919 */ /* 0x000e220000002200 */
[----:B------:R-:W1:Y:S01]  /*0020*/  LDCU.64 UR12, c[0x0][0x3a0] ;  /* 0x00007400ff0c77ac */ /* 0x000e620008000a00 */
[----:B------:R-:W-:Y:S01]  /*0030*/  BSSY.RECONVERGENT B0, `(.L_x_0) ;  /* 0x0000032000007945 */ /* 0x000fe20003800200 */
[----:B------:R-:W2:Y:S01]  /*0040*/  LDCU.64 UR10, c[0x0][0x358] ;  /* 0x00006b00ff0a77ac */ /* 0x000ea20008000a00 */
[----:B------:R-:W3:Y:S01]  /*0050*/  LDCU UR7, c[0x0][0x39c] ;  /* 0x00007380ff0777ac */ /* 0x000ee20008000800 */
[----:B-1----:R-:W-:Y:S02]  /*0060*/  UIADD3 UR6, UPT, UPT, UR12, 0xf, URZ ;  /* 0x0000000f0c067890 */ /* 0x002fe4000fffe0ff */
[----:B------:R-:W-:-:S04]  /*0070*/  UIADD3 UR8, UPT, UPT, UR13, 0xf, URZ ;  /* 0x0000000f0d087890 */ /* 0x000fc8000fffe0ff */
[----:B0-----:R-:W-:-:S13]  /*0080*/  ISETP.GE.AND P0, PT, R0, UR6, PT ;  /* 0x0000000600007c0c */ /* 0x001fda000bf06270 */
[----:B--23--:R-:W-:Y:S05]  /*0090*/  @P0 BRA `(.L_x_1) ;  /* 0x0000000000ac0947 */ /* 0x00cfea0003800000 */
[----:B------:R-:W0:Y:S01]  /*00a0*/  S2R R4, SR_CTAID.X ;  /* 0x0000000000047919 */ /* 0x000e220000002500 */
[----:B------:R-:W1:Y:S01]  /*00b0*/  LDC R12, c[0x0][0x360] ;  /* 0x0000d800ff0c7b82 */ /* 0x000e620000000800 */
[----:B------:R-:W-:Y:S01]  /*00c0*/  ULEA.HI UR4, UR13, UR13, URZ, 0x1 ;  /* 0x0000000d0d047291 */ /* 0x000fe2000f8f08ff */
[----:B------:R-:W-:Y:S01]  /*00d0*/  IMAD.MOV.U32 R6, RZ, RZ, R0 ;  /* 0x000000ffff067224 */ /* 0x000fe200078e0000 */
[----:B------:R-:W2:Y:S01]  /*00e0*/  S2R R5, SR_CTAID.Y ;  /* 0x0000000000057919 */ /* 0x000ea20000002600 */
[----:B------:R-:W-:Y:S02]  /*00f0*/  ULEA.HI UR5, UR12, UR12, URZ, 0x1 ;  /* 0x0000000c0c057291 */ /* 0x000fe4000f8f08ff */
[----:B------:R-:W-:Y:S01]  /*0100*/  USHF.R.S32.HI UR4, URZ, 0x1, UR4 ;  /* 0x00000001ff047899 */ /* 0x000fe20008011404 */
[----:B------:R-:W3:Y:S01]  /*0110*/  S2R R11, SR_TID.X ;  /* 0x00000000000b7919 */ /* 0x000ee20000002100 */
[----:B------:R-:W4:Y:S01]  /*0120*/  LDC R13, c[0x0][0x364] ;  /* 0x0000d900ff0d7b82 */ /* 0x000f220000000800 */
[----:B------:R-:W-:-:S03]  /*0130*/  USHF.R.S32.HI UR5, URZ, 0x1, UR5 ;  /* 0x00000001ff057899 */ /* 0x000fc60008011405 */
[----:B0-----:R-:W-:-:S03]  /*0140*/  LEA R4, R4, -UR4, 0x4 ;  /* 0x8000000404047c11 */ /* 0x001fc6000f8e20ff */
[----:B--2---:R-:W-:-:S07]  /*0150*/  LEA R5, R5, -UR5, 0x4 ;  /* 0x8000000505057c11 */ /* 0x004fce000f8e20ff */
.L_x_5:
[----:B---3--:R-:W-:Y:S01]  /*0160*/  ISETP.GE.AND P0, PT, R11, UR8, PT ;  /* 0x000000080b007c0c */ /* 0x008fe2000bf06270 */
[----:B------:R-:W-:-:S12]  /*0170*/  BSSY.RECONVERGENT B1, `(.L_x_2) ;  /* 0x000001a000017945 */ /* 0x000fd80003800200 */
[----:B0-----:R-:W-:Y:S05]  /*0180*/  @P0 BRA `(.L_x_3) ;  /* 0x0000000000600947 */ /* 0x001fea0003800000 */
[----:B------:R-:W0:Y:S01]  /*0190*/  S2R R3, SR_CgaCtaId ;  /* 0x0000000000037919 */ /* 0x000e220000008800 */
[----:B------:R-:W2:Y:S01]  /*01a0*/  LDCU UR4, c[0x0][0x398] ;  /* 0x00007300ff0477ac */ /* 0x000ea20008000800 */
[----:B------:R-:W-:Y:S01]  /*01b0*/  IMAD.IADD R14, R5, 0x1, R6 ;  /* 0x00000001050e7824 */ /* 0x000fe200078e0206 */
[----:B------:R-:W-:Y:S01]  /*01c0*/  MOV R2, 0x400 ;  /* 0x0000040000027802 */ /* 0x000fe20000000f00 */
[----:B------:R-:W-:Y:S01]  /*01d0*/  IMAD R16, R6, UR8, RZ ;  /* 0x0000000806107c24 */ /* 0x000fe2000f8e02ff */
[----:B------:R-:W-:Y:S02]  /*01e0*/  MOV R7, R11 ;  /* 0x0000000b00077202 */ /* 0x000fe40000000f00 */
[----:B--2---:R-:W-:-:S04]  /*01f0*/  ISETP.GE.AND P0, PT, R14, UR4, PT ;  /* 0x000000040e007c0c */ /* 0x004fc8000bf06270 */
[----:B------:R-:W-:Y:S02]  /*0200*/  ISETP.GT.AND P0, PT, R14, -0x1, !P0 ;  /* 0xffffffff0e00780c */ /* 0x000fe40004704270 */
[----:B0-----:R-:W-:-:S11]  /*0210*/  LEA R10, R3, R2, 0x18 ;  /* 0x00000002030a7211 */ /* 0x001fd600078ec0ff */
.L_x_4:
[----:B0-----:R-:W-:Y:S02]  /*0220*/  IMAD.IADD R9, R4, 0x1, R7 ;  /* 0x0000000104097824 */ /* 0x001fe400078e0207 */
[----:B------:R-:W-:-:S03]  /*0230*/  IMAD.MOV.U32 R8, RZ, RZ, RZ ;  /* 0x000000ffff087224 */ /* 0x000fc600078e00ff */
[----:B------:R-:W-:-:S04]  /*0240*/  ISETP.GE.AND P1, PT, R9, UR7, PT ;  /* 0x0000000709007c0c */ /* 0x000fc8000bf26270 */
[----:B------:R-:W-:-:S04]  /*0250*/  ISETP.GT.AND P1, PT, R9, -0x1, !P1 ;  /* 0xffffffff0900780c */ /* 0x000fc80004f24270 */
[----:B------:R-:W-:-:S13]  /*0260*/  PLOP3.LUT P1, PT, P1, P0, PT, 0x80, 0x8 ;  /* 0x000000000008781c */ /* 0x000fda0000f21070 */
[----:B------:R-:W0:Y:S01]  /*0270*/  @P1 LDC.64 R2, c[0x0][0x380] ;  /* 0x0000e000ff021b82 */ /* 0x000e220000000a00 */
[----:B------:R-:W-:-:S04]  /*0280*/  @P1 IMAD R9, R14, UR7, R9 ;  /* 0x000000070e091c24 */ /* 0x000fc8000f8e0209 */
[----:B0-----:R-:W-:-:S05]  /*0290*/  @P1 IMAD.WIDE R2, R9, 0x4, R2 ;  /* 0x0000000409021825 */ /* 0x001fca00078e0202 */
[----:B------:R-:W2:Y:S01]  /*02a0*/  @P1 LDG.E R8, desc[UR10][R2.64] ;  /* 0x0000000a02081981 */ /* 0x000ea2000c1e1900 */
[-C--:B------:R-:W-:Y:S02]  /*02b0*/  IADD3 R9, PT, PT, R16, R7.reuse, RZ ;  /* 0x0000000710097210 */ /* 0x080fe40007ffe0ff */
[----:B-1----:R-:W-:-:S03]  /*02c0*/  IADD3 R7, PT, PT, R12, R7, RZ ;  /* 0x000000070c077210 */ /* 0x002fc60007ffe0ff */
[----:B------:R-:W-:Y:S01]  /*02d0*/  IMAD R9, R9, 0x4, R10 ;  /* 0x0000000409097824 */ /* 0x000fe200078e020a */
[----:B------:R-:W-:-:S04]  /*02e0*/  ISETP.GE.AND P1, PT, R7, UR8, PT ;  /* 0x0000000807007c0c */ /* 0x000fc8000bf26270 */
[----:B--2---:R0:W-:Y:S09]  /*02f0*/  STS [R9], R8 ;  /* 0x0000000809007388 */ /* 0x0041f20000000800 */
[----:B------:R-:W-:Y:S05]  /*0300*/  @!P1 BRA `(.L_x_4) ;  /* 0xfffffffc00c49947 */ /* 0x000fea000383ffff */
.L_x_3:
[----:B------:R-:W-:Y:S05]  /*0310*/  BSYNC.RECONVERGENT B1 ;  /* 0x0000000000017941 */ /* 0x000fea0003800200 */
.L_x_2:
[----:B----4-:R-:W-:-:S05]  /*0320*/  IMAD.IADD R6, R13, 0x1, R6 ;  /* 0x000000010d067824 */ /* 0x010fca00078e0206 */
[----:B------:R-:W-:-:S13]  /*0330*/  ISETP.GE.AND P0, PT, R6, UR6, PT ;  /* 0x0000000606007c0c */ /* 0x000fda000bf06270 */
[----:B------:R-:W-:Y:S05]  /*0340*/  @!P0 BRA `(.L_x_5) ;  /* 0xfffffffc00848947 */ /* 0x000fea000383ffff */
.L_x_1:
[----:B------:R-:W-:Y:S05]  /*0350*/  BSYNC.RECONVERGENT B0 ;  /* 0x0000000000007941 */ /* 0x000fea0003800200 */
.L_x_0:
[----:B------:R-:W2:Y:S01]  /*0360*/  S2R R3, SR_CTAID.Y ;  /* 0x0000000000037919 */ /* 0x000ea20000002600 */
[----:B------:R-:W3:Y:S01]  /*0370*/  LDCU.64 UR4, c[0x0][0x398] ;  /* 0x00007300ff0477ac */ /* 0x000ee20008000a00 */
[----:B------:R-:W4:Y:S01]  /*0380*/  S2R R7, SR_TID.X ;  /* 0x0000000000077919 */ /* 0x000f220000002100 */
[----:B------:R-:W0:Y:S01]  /*0390*/  S2R R2, SR_CTAID.X ;  /* 0x0000000000027919 */ /* 0x000e220000002500 */
[----:B--2---:R-:W-:Y:S01]  /*03a0*/  LEA R6, R3, R0, 0x4 ;  /* 0x0000000003067211 */ /* 0x004fe200078e20ff */
[----:B------:R-:W-:Y:S03]  /*03b0*/  BAR.SYNC.DEFER_BLOCKING 0x0 ;  /* 0x0000000000007b1d */ /* 0x000fe60000010000 */
[----:B---3--:R-:W-:Y:S02]  /*03c0*/  ISETP.GE.AND P1, PT, R6, UR4, PT ;  /* 0x0000000406007c0c */ /* 0x008fe4000bf26270 */
[----:B----4-:R-:W-:Y:S01]  /*03d0*/  LOP3.LUT P0, RZ, R7, 0x3f0, R0, 0xc8, !PT ;  /* 0x000003f007ff7812 */ /* 0x010fe2000780c800 */
[----:B0-----:R-:W-:-:S05]  /*03e0*/  IMAD R9, R2, 0x10, R7 ;  /* 0x0000001002097824 */ /* 0x001fca00078e0207 */
[----:B------:R-:W-:-:S04]  /*03f0*/  ISETP.GE.OR P1, PT, R9, UR5, P1 ;  /* 0x0000000509007c0c */ /* 0x000fc80008f26670 */
[----:B------:R-:W-:-:S13]  /*0400*/  PLOP3.LUT P0, PT, P1, P0, PT, 0xf8, 0x8f ;  /* 0x00000000008f781c */ /* 0x000fda0000f01f70 */
[----:B------:R-:W-:Y:S05]  /*0410*/  @P0 EXIT ;  /* 0x000000000000094d */ /* 0x000fea0003800000 */
[----:B------:R-:W0:Y:S01]  /*0420*/  LDC.64 R2, c[0x0][0x3a0] ;  /* 0x0000e800ff027b82 */ /* 0x000e220000000a00 */
[----:B------:R-:W-:Y:S01]  /*0430*/  HFMA2 R14, -RZ, RZ, 0, 0 ;  /* 0x00000000ff0e7431 */ /* 0x000fe200000001ff */
[----:B0-----:R-:W-:-:S04]  /*0440*/  VIMNMX R2, PT, PT, R3, R2, PT ;  /* 0x0000000203027248 */ /* 0x001fc80003fe0100 */
[----:B------:R-:W-:-:S13]  /*0450*/  ISETP.GE.AND P0, PT, R2, 0x1, PT ;  /* 0x000000010200780c */ /* 0x000fda0003f06270 */
[----:B------:R-:W-:Y:S05]  /*0460*/  @!P0 BRA `(.L_x_6) ;  /* 0x0000000800ec8947 */ /* 0x000fea0003800000 */
[----:B------:R-:W0:Y:S01]  /*0470*/  S2UR UR5, SR_CgaCtaId ;  /* 0x00000000000579c3 */ /* 0x000e220000008800 */
[----:B------:R-:W-:Y:S01]  /*0480*/  UMOV UR4, 0x400 ;  /* 0x0000040000047882 */ /* 0x000fe20000000000 */
[C---:B------:R-:W-:Y:S02]  /*0490*/  LOP3.LUT R15, R3.reuse, 0x7, RZ, 0xc0, !PT ;  /* 0x00000007030f7812 */ /* 0x040fe400078ec0ff */
[C---:B------:R-:W-:Y:S02]  /*04a0*/  LOP3.LUT R10, R3.reuse, 0x7ffffff0, RZ, 0xc0, !PT ;  /* 0x7ffffff0030a7812 */ /* 0x040fe400078ec0ff */
[----:B------:R-:W-:Y:S01]  /*04b0*/  LOP3.LUT R16, R3, 0xf, RZ, 0xc0, !PT ;  /* 0x0000000f03107812 */ /* 0x000fe200078ec0ff */
[----:B------:R-:W-:Y:S01]  /*04c0*/  VIADD R2, R15, 0xffffffff ;  /* 0xffffffff0f027836 */ /* 0x000fe20000000000 */
[----:B------:R-:W-:Y:S01]  /*04d0*/  LOP3.LUT R11, R3, 0x3, RZ, 0xc0, !PT ;  /* 0x00000003030b7812 */ /* 0x000fe200078ec0ff */
[----:B-1----:R-:W-:Y:S01]  /*04e0*/  IMAD.MOV R12, RZ, RZ, -R10 ;  /* 0x000000ffff0c7224 */ /* 0x002fe200078e0a0a */
[----:B------:R-:W-:-:S02]  /*04f0*/  MOV R14, RZ ;  /* 0x000000ff000e7202 */ /* 0x000fc40000000f00 */
[----:B------:R-:W-:Y:S01]  /*0500*/  ISETP.GE.U32.AND P0, PT, R2, 0x3, PT ;  /* 0x000000030200780c */ /* 0x000fe20003f06070 */
[----:B0-----:R-:W-:-:S06]  /*0510*/  ULEA UR4, UR5, UR4, 0x18 ;  /* 0x0000000405047291 */ /* 0x001fcc000f8ec0ff */
[----:B------:R-:W-:Y:S01]  /*0520*/  LEA R13, R7, UR4, 0x2 ;  /* 0x00000004070d7c11 */ /* 0x000fe2000f8e10ff */
[----:B------:R-:W-:-:S03]  /*0530*/  UMOV UR4, URZ ;  /* 0x000000ff00047c82 */ /* 0x000fc60008000000 */
[----:B------:R-:W-:-:S07]  /*0540*/  IADD3 R13, PT, PT, R13, 0x20, RZ ;  /* 0x000000200d0d7810 */ /* 0x000fce0007ffe0ff */
.L_x_12:
[----:B------:R-:W0:Y:S01]  /*0550*/  LDCU.64 UR6, c[0x0][0x3a0] ;  /* 0x00007400ff0677ac */ /* 0x000e220008000a00 */
[----:B------:R-:W-:Y:S01]  /*0560*/  VIADD R4, R0, UR4 ;  /* 0x0000000400047c36 */ /* 0x000fe20008000000 */
[----:B------:R-:W-:-:S03]  /*0570*/  MOV R17, RZ ;  /* 0x000000ff00117202 */ /* 0x000fc60000000f00 */
[----:B------:R-:W-:Y:S01]  /*0580*/  IMAD R8, R4, UR8, R7 ;  /* 0x0000000804087c24 */ /* 0x000fe2000f8e0207 */
[----:B0-----:R-:W-:Y:S02]  /*0590*/  UISETP.GE.U32.AND UP1, UPT, UR7, 0x10, UPT ;  /* 0x000000100700788c */ /* 0x001fe4000bf26070 */
[----:B------:R-:W-:Y:S02]  /*05a0*/  UIMAD UR9, UR4, UR7, URZ ;  /* 0x00000007040972a4 */ /* 0x000fe4000f8e02ff */
[----:B------:R-:W-:-:S04]  /*05b0*/  UIADD3 UR4, UPT, UPT, UR4, 0x1, URZ ;  /* 0x0000000104047890 */ /* 0x000fc8000fffe0ff */
[----:B------:R-:W-:Y:S01]  /*05c0*/  UISETP.NE.AND UP0, UPT, UR4, UR6, UPT ;  /* 0x000000060400728c */ /* 0x000fe2000bf05270 */
[----:B------:R-:W-:Y:S10]  /*05d0*/  BRA.U !UP1, `(.L_x_7) ;  /* 0x0000000509007547 */ /* 0x000ff4000b800000 */
[----:B------:R-:W0:Y:S01]  /*05e0*/  LDCU.64 UR6, c[0x0][0x388] ;  /* 0x00007100ff0677ac */ /* 0x000e220008000a00 */
[----:B------:R-:W-:Y:S02]  /*05f0*/  IMAD R4, R4, UR8, RZ ;  /* 0x0000000804047c24 */ /* 0x000fe4000f8e02ff */
[----:B------:R-:W-:-:S03]  /*0600*/  IMAD.MOV.U32 R5, RZ, RZ, R12 ;  /* 0x000000ffff057224 */ /* 0x000fc600078e000c */
[----:B------:R-:W-:Y:S01]  /*0610*/  LEA R4, R4, R13, 0x2 ;  /* 0x0000000d04047211 */ /* 0x000fe200078e10ff */
[----:B0-----:R-:W-:-:S04]  /*0620*/  UIMAD.WIDE.U32 UR6, UR9, 0x4, UR6 ;  /* 0x00000004090678a5 */ /* 0x001fc8000f8e0006 */
[----:B------:R-:W-:-:S04]  /*0630*/  UIADD3 UR5, UP1, UPT, UR6, 0x20, URZ ;  /* 0x0000002006057890 */ /* 0x000fc8000ff3e0ff */
[----:B------:R-:W-:Y:S02]  /*0640*/  UIADD3.X UR6, UPT, UPT, URZ, UR7, URZ, UP1, !UPT ;  /* 0x00000007ff067290 */ /* 0x000fe40008ffe4ff */
[----:B------:R-:W-:-:S04]  /*0650*/  IMAD.U32 R2, RZ, RZ, UR5 ;  /* 0x00000005ff027e24 */ /* 0x000fc8000f8e00ff */
[----:B------:R-:W-:-:S07]  /*0660*/  MOV R3, UR6 ;  /* 0x0000000600037c02 */ /* 0x000fce0008000f00 */
.L_x_8:
[----:B------:R-:W2:Y:S04]  /*0670*/  LDG.E R24, desc[UR10][R2.64+-0x20] ;  /* 0xffffe00a02187981 */ /* 0x000ea8000c1e1900 */
[----:B------:R-:W3:Y:S04]  /*0680*/  LDG.E R25, desc[UR10][R2.64+-0x1c] ;  /* 0xffffe40a02197981 */ /* 0x000ee8000c1e1900 */
[----:B------:R-:W4:Y:S04]  /*0690*/  LDG.E R20, desc[UR10][R2.64+-0x18] ;  /* 0xffffe80a02147981 */ /* 0x000f28000c1e1900 */
[----:B------:R-:W5:Y:S04]  /*06a0*/  LDG.E R21, desc[UR10][R2.64+-0x14] ;  /* 0xffffec0a02157981 */ /* 0x000f68000c1e1900 */
[----:B------:R-:W5:Y:S04]  /*06b0*/  LDG.E R22, desc[UR10][R2.64+-0x10] ;  /* 0xfffff00a02167981 */ /* 0x000f68000c1e1900 */
[----:B------:R-:W5:Y:S04]  /*06c0*/  LDG.E R19, desc[UR10][R2.64+-0xc] ;  /* 0xfffff40a02137981 */ /* 0x000f68000c1e1900 */
[----:B------:R-:W5:Y:S04]  /*06d0*/  LDG.E R18, desc[UR10][R2.64+-0x8] ;  /* 0xfffff80a02127981 */ /* 0x000f68000c1e1900 */
[----:B------:R-:W2:Y:S04]  /*06e0*/  LDS R23, [R4+-0x20] ;  /* 0xffffe00004177984 */ /* 0x000ea80000000800 */
[----:B------:R-:W3:Y:S04]  /*06f0*/  LDS R26, [R4+-0x1c] ;  /* 0xffffe400041a7984 */ /* 0x000ee80000000800 */
[----:B------:R-:W5:Y:S04]  /*0700*/  LDG.E R17, desc[UR10][R2.64+-0x4] ;  /* 0xfffffc0a02117981 */ /* 0x000f68000c1e1900 */
[----:B------:R-:W-:Y:S04]  /*0710*/  LDS R27, [R4+-0x14] ;  /* 0xffffec00041b7984 */ /* 0x000fe80000000800 */
[----:B------:R-:W-:Y:S01]  /*0720*/  LDS R28, [R4+0x4] ;  /* 0x00000400041c7984 */ /* 0x000fe20000000800 */
[----:B--2---:R-:W-:-:S03]  /*0730*/  FFMA R23, R23, R24, R14 ;  /* 0x0000001817177223 */ /* 0x004fc6000000000e */
[----:B------:R-:W4:Y:S01]  /*0740*/  LDS R24, [R4+-0x18] ;  /* 0xffffe80004187984 */ /* 0x000f220000000800 */
[----:B---3--:R-:W-:-:S03]  /*0750*/  FFMA R25, R26, R25, R23 ;  /* 0x000000191a197223 */ /* 0x008fc60000000017 */
[----:B------:R-:W2:Y:S04]  /*0760*/  LDG.E R14, desc[UR10][R2.64] ;  /* 0x0000000a020e7981 */ /* 0x000ea8000c1e1900 */
[----:B------:R-:W0:Y:S01]  /*0770*/  LDS R23, [R4+-0x10] ;  /* 0xfffff00004177984 */ /* 0x000e220000000800 */
[----:B----4-:R-:W-:-:S03]  /*0780*/  FFMA R26, R24, R20, R25 ;  /* 0x00000014181a7223 */ /* 0x010fc60000000019 */
[----:B------:R-:W3:Y:S01]  /*0790*/  LDG.E R20, desc[UR10][R2.64+0x4] ;  /* 0x0000040a02147981 */ /* 0x000ee2000c1e1900 */
[----:B-----5:R-:W-:-:S03]  /*07a0*/  FFMA R26, R27, R21, R26 ;  /* 0x000000151b1a7223 */ /* 0x020fc6000000001a */
[----:B------:R-:W1:Y:S04]  /*07b0*/  LDS R24, [R4+-0xc] ;  /* 0xfffff40004187984 */ /* 0x000e680000000800 */
[----:B------:R-:W4:Y:S01]  /*07c0*/  LDG.E R21, desc[UR10][R2.64+0x8] ;  /* 0x0000080a02157981 */ /* 0x000f22000c1e1900 */
[----:B0-----:R-:W-:-:S03]  /*07d0*/  FFMA R27, R23, R22, R26 ;  /* 0x00000016171b7223 */ /* 0x001fc6000000001a */
[----:B------:R-:W0:Y:S04]  /*07e0*/  LDS R25, [R4+-0x8] ;  /* 0xfffff80004197984 */ /* 0x000e280000000800 */
[----:B------:R-:W5:Y:S04]  /*07f0*/  LDG.E R22, desc[UR10][R2.64+0xc] ;  /* 0x00000c0a02167981 */ /* 0x000f68000c1e1900 */
[----:B------:R-:W5:Y:S01]  /*0800*/  LDG.E R23, desc[UR10][R2.64+0x10] ;  /* 0x0000100a02177981 */ /* 0x000f62000c1e1900 */
[----:B-1----:R-:W-:-:S03]  /*0810*/  FFMA R26, R24, R19, R27 ;  /* 0x00000013181a7223 */ /* 0x002fc6000000001b */
[----:B------:R-:W5:Y:S04]  /*0820*/  LDG.E R24, desc[UR10][R2.64+0x14] ;  /* 0x0000140a02187981 */ /* 0x000f68000c1e1900 */
[----:B------:R-:W5:Y:S01]  /*0830*/  LDG.E R19, desc[UR10][R2.64+0x18] ;  /* 0x0000180a02137981 */ /* 0x000f62000c1e1900 */
[----:B0-----:R-:W-:-:S03]  /*0840*/  FFMA R26, R25, R18, R26 ;  /* 0x00000012191a7223 */ /* 0x001fc6000000001a */
[----:B------:R0:W5:Y:S01]  /*0850*/  LDG.E R18, desc[UR10][R2.64+0x1c] ;  /* 0x00001c0a02127981 */ /* 0x000162000c1e1900 */
[----:B------:R-:W-:-:S03]  /*0860*/  VIADD R5, R5, 0x10 ;  /* 0x0000001005057836 */ /* 0x000fc60000000000 */
[----:B------:R-:W1:Y:S02]  /*0870*/  LDS R25, [R4+-0x4] ;  /* 0xfffffc0004197984 */ /* 0x000e640000000800 */
[----:B------:R-:W-:Y:S02]  /*0880*/  ISETP.NE.AND P1, PT, R5, RZ, PT ;  /* 0x000000ff0500720c */ /* 0x000fe40003f25270 */
[----:B------:R-:W-:Y:S01]  /*0890*/  LDS R27, [R4+0x8] ;  /* 0x00000800041b7984 */ /* 0x000fe20000000800 */
[----:B0-----:R-:W-:-:S04]  /*08a0*/  IADD3 R2, P2, PT, R2, 0x40, RZ ;  /* 0x0000004002027810 */ /* 0x001fc80007f5e0ff */
[----:B------:R-:W-:Y:S01]  /*08b0*/  IADD3.X R3, PT, PT, RZ, R3, RZ, P2, !PT ;  /* 0x00000003ff037210 */ /* 0x000fe200017fe4ff */
[----:B-1----:R-:W-:Y:S02]  /*08c0*/  FFMA R17, R25, R17, R26 ;  /* 0x0000001119117223 */ /* 0x002fe4000000001a */
[----:B------:R-:W2:Y:S02]  /*08d0*/  LDS R26, [R4] ;  /* 0x00000000041a7984 */ /* 0x000ea40000000800 */
[----:B--2---:R-:W-:Y:S02]  /*08e0*/  FFMA R25, R26, R14, R17 ;  /* 0x0000000e1a197223 */ /* 0x004fe40000000011 */
[----:B------:R-:W5:Y:S04]  /*08f0*/  LDS R17, [R4+0xc] ;  /* 0x00000c0004117984 */ /* 0x000f680000000800 */
[----:B------:R-:W0:Y:S01]  /*0900*/  LDS R14, [R4+0x10] ;  /* 0x00001000040e7984 */ /* 0x000e220000000800 */
[----:B---3--:R-:W-:-:S03]  /*0910*/  FFMA R20, R28, R20, R25 ;  /* 0x000000141c147223 */ /* 0x008fc60000000019 */
[----:B------:R-:W1:Y:S01]  /*0920*/  LDS R25, [R4+0x14] ;  /* 0x0000140004197984 */ /* 0x000e620000000800 */
[----:B----4-:R-:W-:-:S03]  /*0930*/  FFMA R26, R27, R21, R20 ;  /* 0x000000151b1a7223 */ /* 0x010fc60000000014 */
[----:B------:R-:W2:Y:S04]  /*0940*/  LDS R20, [R4+0x18] ;  /* 0x0000180004147984 */ /* 0x000ea80000000800 */
[----:B------:R3:W4:Y:S01]  /*0950*/  LDS R21, [R4+0x1c] ;  /* 0x00001c0004157984 */ /* 0x0007220000000800 */
[----:B-----5:R-:W-:-:S04]  /*0960*/  FFMA R17, R17, R22, R26 ;  /* 0x0000001611117223 */ /* 0x020fc8000000001a */
[----:B0-----:R-:W-:Y:S01]  /*0970*/  FFMA R14, R14, R23, R17 ;  /* 0x000000170e0e7223 */ /* 0x001fe20000000011 */
[----:B---3--:R-:W-:-:S03]  /*0980*/  VIADD R4, R4, 0x40 ;  /* 0x0000004004047836 */ /* 0x008fc60000000000 */
[----:B-1----:R-:W-:-:S04]  /*0990*/  FFMA R25, R25, R24, R14 ;  /* 0x0000001819197223 */ /* 0x002fc8000000000e */
[----:B--2---:R-:W-:-:S04]  /*09a0*/  FFMA R20, R20, R19, R25 ;  /* 0x0000001314147223 */ /* 0x004fc80000000019 */
[----:B----4-:R-:W-:Y:S01]  /*09b0*/  FFMA R14, R21, R18, R20 ;  /* 0x00000012150e7223 */ /* 0x010fe20000000014 */
[----:B------:R-:W-:Y:S06]  /*09c0*/  @P1 BRA `(.L_x_8) ;  /* 0xfffffffc00281947 */ /* 0x000fec000383ffff */
[----:B------:R-:W-:-:S07]  /*09d0*/  MOV R17, R10 ;  /* 0x0000000a00117202 */ /* 0x000fce0000000f00 */
.L_x_7:
[----:B------:R-:W-:-:S13]  /*09e0*/  ISETP.NE.AND P1, PT, R16, RZ, PT ;  /* 0x000000ff1000720c */ /* 0x000fda0003f25270 */
[----:B------:R-:W-:Y:S05]  /*09f0*/  @!P1 BRA `(.L_x_9) ;  /* 0x0000000400849947 */ /* 0x000fea0003800000 */
[----:B------:R-:W-:Y:S01]  /*0a00*/  VIADD R2, R16, 0xffffffff ;  /* 0xffffffff10027836 */ /* 0x000fe20000000000 */
[----:B------:R-:W-:-:S04]  /*0a10*/  ISETP.NE.AND P1, PT, R15, RZ, PT ;  /* 0x000000ff0f00720c */ /* 0x000fc80003f25270 */
[----:B------:R-:W-:-:S13]  /*0a20*/  ISETP.GE.U32.AND P2, PT, R2, 0x7, PT ;  /* 0x000000070200780c */ /* 0x000fda0003f46070 */
[----:B------:R-:W-:Y:S05]  /*0a30*/  @!P2 BRA `(.L_x_10) ;  /* 0x000000000098a947 */ /* 0x000fea0003800000 */
[----:B------:R-:W0:Y:S01]  /*0a40*/  LDC.64 R4, c[0x0][0x388] ;  /* 0x0000e200ff047b82 */ /* 0x000e220000000a00 */
[C---:B------:R-:W-:Y:S02]  /*0a50*/  IADD3 R19, PT, PT, R17.reuse, UR9, RZ ;  /* 0x0000000911137c10 */ /* 0x040fe4000fffe0ff */
[----:B------:R-:W-:-:S05]  /*0a60*/  IADD3 R18, P2, PT, R17, UR9, RZ ;  /* 0x0000000911127c10 */ /* 0x000fca000ff5e0ff */
[----:B------:R-:W1:Y:S01]  /*0a70*/  LDC.64 R2, c[0x0][0x388] ;  /* 0x0000e200ff027b82 */ /* 0x000e620000000a00 */
[----:B0-----:R-:W-:-:S04]  /*0a80*/  IMAD.WIDE.U32 R4, R19, 0x4, R4 ;  /* 0x0000000413047825 */ /* 0x001fc800078e0004 */
[----:B------:R-:W-:Y:S01]  /*0a90*/  IMAD.X R19, RZ, RZ, RZ, P2 ;  /* 0x000000ffff137224 */ /* 0x000fe200010e06ff */
[----:B------:R0:W2:Y:S01]  /*0aa0*/  LDG.E R25, desc[UR10][R4.64] ;  /* 0x0000000a04197981 */ /* 0x0000a2000c1e1900 */
[----:B-1----:R-:W-:-:S04]  /*0ab0*/  LEA R2, P2, R18, R2, 0x2 ;  /* 0x0000000212027211 */ /* 0x002fc800078410ff */
[----:B------:R-:W-:-:S05]  /*0ac0*/  LEA.HI.X R3, R18, R3, R19, 0x2, P2 ;  /* 0x0000000312037211 */ /* 0x000fca00010f1413 */
[----:B------:R-:W3:Y:S04]  /*0ad0*/  LDG.E R24, desc[UR10][R2.64+0x4] ;  /* 0x0000040a02187981 */ /* 0x000ee8000c1e1900 */
[----:B------:R-:W4:Y:S04]  /*0ae0*/  LDG.E R20, desc[UR10][R2.64+0x8] ;  /* 0x0000080a02147981 */ /* 0x000f28000c1e1900 */
[----:B------:R-:W5:Y:S04]  /*0af0*/  LDG.E R18, desc[UR10][R2.64+0xc] ;  /* 0x00000c0a02127981 */ /* 0x000f68000c1e1900 */
[----:B------:R-:W5:Y:S04]  /*0b00*/  LDG.E R22, desc[UR10][R2.64+0x10] ;  /* 0x0000100a02167981 */ /* 0x000f68000c1e1900 */
[----:B------:R-:W5:Y:S04]  /*0b10*/  LDG.E R21, desc[UR10][R2.64+0x14] ;  /* 0x0000140a02157981 */ /* 0x000f68000c1e1900 */
[----:B------:R-:W5:Y:S04]  /*0b20*/  LDG.E R19, desc[UR10][R2.64+0x18] ;  /* 0x0000180a02137981 */ /* 0x000f68000c1e1900 */
[----:B------:R1:W5:Y:S01]  /*0b30*/  LDG.E R23, desc[UR10][R2.64+0x1c] ;  /* 0x00001c0a02177981 */ /* 0x000362000c1e1900 */
[----:B------:R-:W1:Y:S01]  /*0b40*/  S2UR UR6, SR_CgaCtaId ;  /* 0x00000000000679c3 */ /* 0x000e620000008800 */
[----:B------:R-:W-:Y:S01]  /*0b50*/  UMOV UR5, 0x400 ;  /* 0x0000040000057882 */ /* 0x000fe20000000000 */
[----:B0-----:R-:W-:Y:S01]  /*0b60*/  IADD3 R4, PT, PT, R8, R17, RZ ;  /* 0x0000001108047210 */ /* 0x001fe20007ffe0ff */
[----:B-1----:R-:W-:-:S06]  /*0b70*/  ULEA UR5, UR6, UR5, 0x18 ;  /* 0x0000000506057291 */ /* 0x002fcc000f8ec0ff */
[----:B------:R-:W-:-:S05]  /*0b80*/  LEA R4, R4, UR5, 0x2 ;  /* 0x0000000504047c11 */ /* 0x000fca000f8e10ff */
[----:B------:R-:W2:Y:S04]  /*0b90*/  LDS R27, [R4] ;  /* 0x00000000041b7984 */ /* 0x000ea80000000800 */
[----:B------:R-:W3:Y:S04]  /*0ba0*/  LDS R26, [R4+0x4] ;  /* 0x00000400041a7984 */ /* 0x000ee80000000800 */
[----:B------:R-:W4:Y:S04]  /*0bb0*/  LDS R5, [R4+0x8] ;  /* 0x0000080004057984 */ /* 0x000f280000000800 */
[----:B------:R-:W-:Y:S04]  /*0bc0*/  LDS R3, [R4+0x10] ;  /* 0x0000100004037984 */ /* 0x000fe80000000800 */
[----:B------:R-:W-:Y:S01]  /*0bd0*/  LDS R2, [R4+0x18] ;  /* 0x0000180004027984 */ /* 0x000fe20000000800 */
[----:B------:R-:W-:-:S02]  /*0be0*/  VIADD R17, R17, 0x8 ;  /* 0x0000000811117836 */ /* 0x000fc40000000000 */
[----:B--2---:R-:W-:Y:S02]  /*0bf0*/  FFMA R27, R27, R25, R14 ;  /* 0x000000191b1b7223 */ /* 0x004fe4000000000e */
[----:B------:R-:W5:Y:S04]  /*0c00*/  LDS R25, [R4+0xc] ;  /* 0x00000c0004197984 */ /* 0x000f680000000800 */
[----:B------:R-:W-:Y:S01]  /*0c10*/  LDS R14, [R4+0x1c] ;  /* 0x00001c00040e7984 */ /* 0x000fe20000000800 */
[----:B---3--:R-:W-:-:S03]  /*0c20*/  FFMA R24, R26, R24, R27 ;  /* 0x000000181a187223 */ /* 0x008fc6000000001b */
[----:B------:R-:W0:Y:S01]  /*0c30*/  LDS R27, [R4+0x14] ;  /* 0x00001400041b7984 */ /* 0x000e220000000800 */
[----:B----4-:R-:W-:-:S04]  /*0c40*/  FFMA R20, R5, R20, R24 ;  /* 0x0000001405147223 */ /* 0x010fc80000000018 */
[----:B-----5:R-:W-:-:S04]  /*0c50*/  FFMA R18, R25, R18, R20 ;  /* 0x0000001219127223 */ /* 0x020fc80000000014 */
[----:B------:R-:W-:-:S04]  /*0c60*/  FFMA R18, R3, R22, R18 ;  /* 0x0000001603127223 */ /* 0x000fc80000000012 */
[----:B0-----:R-:W-:-:S04]  /*0c70*/  FFMA R21, R27, R21, R18 ;  /* 0x000000151b157223 */ /* 0x001fc80000000012 */
[----:B------:R-:W-:-:S04]  /*0c80*/  FFMA R19, R2, R19, R21 ;  /* 0x0000001302137223 */ /* 0x000fc80000000015 */
[----:B------:R-:W-:-:S07]  /*0c90*/  FFMA R14, R14, R23, R19 ;  /* 0x000000170e0e7223 */ /* 0x000fce0000000013 */
.L_x_10:
[----:B------:R-:W-:Y:S05]  /*0ca0*/  @!P1 BRA `(.L_x_9) ;  /* 0x0000000000d89947 */ /* 0x000fea0003800000 */
[----:B------:R-:W-:Y:S01]  /*0cb0*/  ISETP.NE.AND P1, PT, R11, RZ, PT ;  /* 0x000000ff0b00720c */ /* 0x000fe20003f25270 */
[----:B------:R-:W-:-:S12]  /*0cc0*/  @!P0 BRA `(.L_x_11) ;  /* 0x0000000000688947 */ /* 0x000fd80003800000 */
[----:B------:R-:W0:Y:S01]  /*0cd0*/  LDC.64 R4, c[0x0][0x388] ;  /* 0x0000e200ff047b82 */ /* 0x000e220000000a00 */
[C---:B------:R-:W-:Y:S02]  /*0ce0*/  IADD3 R18, P2, PT, R17.reuse, UR9, RZ ;  /* 0x0000000911127c10 */ /* 0x040fe4000ff5e0ff */
[----:B------:R-:W-:-:S03]  /*0cf0*/  IADD3 R19, PT, PT, R17, UR9, RZ ;  /* 0x0000000911137c10 */ /* 0x000fc6000fffe0ff */
[----:B------:R-:W-:Y:S02]  /*0d00*/  IMAD.X R20, RZ, RZ, RZ, P2 ;  /* 0x000000ffff147224 */ /* 0x000fe400010e06ff */
[----:B------:R-:W1:Y:S01]  /*0d10*/  LDC.64 R2, c[0x0][0x388] ;  /* 0x0000e200ff027b82 */ /* 0x000e620000000a00 */
[----:B0-----:R-:W-:-:S06]  /*0d20*/  IMAD.WIDE.U32 R4, R19, 0x4, R4 ;  /* 0x0000000413047825 */ /* 0x001fcc00078e0004 */
[----:B------:R0:W2:Y:S01]  /*0d30*/  LDG.E R4, desc[UR10][R4.64] ;  /* 0x0000000a04047981 */ /* 0x0000a2000c1e1900 */
[----:B-1----:R-:W-:-:S04]  /*0d40*/  LEA R2, P2, R18, R2, 0x2 ;  /* 0x0000000212027211 */ /* 0x002fc800078410ff */
[----:B------:R-:W-:-:S05]  /*0d50*/  LEA.HI.X R3, R18, R3, R20, 0x2, P2 ;  /* 0x0000000312037211 */ /* 0x000fca00010f1414 */
[----:B------:R-:W3:Y:S04]  /*0d60*/  LDG.E R20, desc[UR10][R2.64+0x4] ;  /* 0x0000040a02147981 */ /* 0x000ee8000c1e1900 */
[----:B------:R-:W4:Y:S04]  /*0d70*/  LDG.E R22, desc[UR10][R2.64+0x8] ;  /* 0x0000080a02167981 */ /* 0x000f28000c1e1900 */
[----:B------:R-:W5:Y:S01]  /*0d80*/  LDG.E R24, desc[UR10][R2.64+0xc] ;  /* 0x00000c0a02187981 */ /* 0x000f62000c1e1900 */
[----:B------:R-:W1:Y:S01]  /*0d90*/  S2UR UR6, SR_CgaCtaId ;  /* 0x00000000000679c3 */ /* 0x000e620000008800 */
[----:B------:R-:W-:Y:S01]  /*0da0*/  UMOV UR5, 0x400 ;  /* 0x0000040000057882 */ /* 0x000fe20000000000 */
[----:B------:R-:W-:Y:S01]  /*0db0*/  IADD3 R18, PT, PT, R8, R17, RZ ;  /* 0x0000001108127210 */ /* 0x000fe20007ffe0ff */
[----:B-1----:R-:W-:-:S06]  /*0dc0*/  ULEA UR5, UR6, UR5, 0x18 ;  /* 0x0000000506057291 */ /* 0x002fcc000f8ec0ff */
[----:B------:R-:W-:-:S05]  /*0dd0*/  LEA R18, R18, UR5, 0x2 ;  /* 0x0000000512127c11 */ /* 0x000fca000f8e10ff */
[----:B------:R-:W2:Y:S04]  /*0de0*/  LDS R19, [R18] ;  /* 0x0000000012137984 */ /* 0x000ea80000000800 */
[----:B------:R-:W3:Y:S04]  /*0df0*/  LDS R21, [R18+0x4] ;  /* 0x0000040012157984 */ /* 0x000ee80000000800 */
[----:B0-----:R-:W4:Y:S04]  /*0e00*/  LDS R5, [R18+0x8] ;  /* 0x0000080012057984 */ /* 0x001f280000000800 */
[----:B------:R-:W5:Y:S01]  /*0e10*/  LDS R23, [R18+0xc] ;  /* 0x00000c0012177984 */ /* 0x000f620000000800 */
[----:B------:R-:W-:-:S02]  /*0e20*/  VIADD R17, R17, 0x4 ;  /* 0x0000000411117836 */ /* 0x000fc40000000000 */
[----:B--2---:R-:W-:-:S04]  /*0e30*/  FFMA R4, R19, R4, R14 ;  /* 0x0000000413047223 */ /* 0x004fc8000000000e */
[----:B---3--:R-:W-:-:S04]  /*0e40*/  FFMA R4, R21, R20, R4 ;  /* 0x0000001415047223 */ /* 0x008fc80000000004 */
[----:B----4-:R-:W-:-:S04]  /*0e50*/  FFMA R4, R5, R22, R4 ;  /* 0x0000001605047223 */ /* 0x010fc80000000004 */
[----:B-----5:R-:W-:-:S07]  /*0e60*/  FFMA R14, R23, R24, R4 ;  /* 0x00000018170e7223 */ /* 0x020fce0000000004 */
.L_x_11:
[----:B------:R-:W-:Y:S05]  /*0e70*/  @!P1 BRA `(.L_x_9) ;  /* 0x0000000000649947 */ /* 0x000fea0003800000 */
[----:B------:R-:W0:Y:S01]  /*0e80*/  LDC.64 R2, c[0x0][0x388] ;  /* 0x0000e200ff027b82 */ /* 0x000e220000000a00 */
[----:B------:R-:W-:-:S05]  /*0e90*/  IADD3 R5, PT, PT, R17, UR9, RZ ;  /* 0x0000000911057c10 */ /* 0x000fca000fffe0ff */
[----:B0-----:R-:W-:-:S06]  /*0ea0*/  IMAD.WIDE.U32 R2, R5, 0x4, R2 ;  /* 0x0000000405027825 */ /* 0x001fcc00078e0002 */
[----:B------:R-:W2:Y:S01]  /*0eb0*/  LDG.E R2, desc[UR10][R2.64] ;  /* 0x0000000a02027981 */ /* 0x000ea2000c1e1900 */
[----:B------:R-:W0:Y:S01]  /*0ec0*/  S2UR UR6, SR_CgaCtaId ;  /* 0x00000000000679c3 */ /* 0x000e220000008800 */
[----:B------:R-:W-:Y:S01]  /*0ed0*/  UMOV UR5, 0x400 ;  /* 0x0000040000057882 */ /* 0x000fe20000000000 */
[----:B------:R-:W-:Y:S01]  /*0ee0*/  IMAD.IADD R8, R8, 0x1, R17 ;  /* 0x0000000108087824 */ /* 0x000fe200078e0211 */
[----:B------:R-:W-:Y:S01]  /*0ef0*/  ISETP.NE.AND P1, PT, R11, 0x1, PT ;  /* 0x000000010b00780c */ /* 0x000fe20003f25270 */
[----:B0-----:R-:W-:-:S06]  /*0f00*/  ULEA UR5, UR6, UR5, 0x18 ;  /* 0x0000000506057291 */ /* 0x001fcc000f8ec0ff */
[----:B------:R-:W-:-:S05]  /*0f10*/  LEA R18, R8, UR5, 0x2 ;  /* 0x0000000508127c11 */ /* 0x000fca000f8e10ff */
[----:B------:R-:W2:Y:S02]  /*0f20*/  LDS R5, [R18] ;  /* 0x0000000012057984 */ /* 0x000ea40000000800 */
[----:B--2---:R-:W-:Y:S01]  /*0f30*/  FFMA R14, R5, R2, R14 ;  /* 0x00000002050e7223 */ /* 0x004fe2000000000e */
[----:B------:R-:W-:Y:S06]  /*0f40*/  @!P1 BRA `(.L_x_9) ;  /* 0x0000000000309947 */ /* 0x000fec0003800000 */
[----:B------:R-:W0:Y:S01]  /*0f50*/  LDC.64 R2, c[0x0][0x388] ;  /* 0x0000e200ff027b82 */ /* 0x000e220000000a00 */
[----:B------:R-:W-:-:S04]  /*0f60*/  IADD3 R4, P1, PT, R17, UR9, RZ ;  /* 0x0000000911047c10 */ /* 0x000fc8000ff3e0ff */
[----:B------:R-:W-:Y:S02]  /*0f70*/  IADD3.X R5, PT, PT, RZ, RZ, RZ, P1, !PT ;  /* 0x000000ffff057210 */ /* 0x000fe40000ffe4ff */
[----:B------:R-:W-:-:S13]  /*0f80*/  ISETP.NE.AND P1, PT, R11, 0x2, PT ;  /* 0x000000020b00780c */ /* 0x000fda0003f25270 */
[----:B------:R-:W-:Y:S01]  /*0f90*/  @P1 LDS R17, [R18+0x8] ;  /* 0x0000080012111984 */ /* 0x000fe20000000800 */
[----:B0-----:R-:W-:-:S04]  /*0fa0*/  LEA R2, P2, R4, R2, 0x2 ;  /* 0x0000000204027211 */ /* 0x001fc800078410ff */
[----:B------:R-:W-:Y:S02]  /*0fb0*/  LEA.HI.X R3, R4, R3, R5, 0x2, P2 ;  /* 0x0000000304037211 */ /* 0x000fe400010f1405 */
[----:B------:R-:W0:Y:S04]  /*0fc0*/  LDS R5, [R18+0x4] ;  /* 0x0000040012057984 */ /* 0x000e280000000800 */
[----:B------:R-:W0:Y:S04]  /*0fd0*/  LDG.E R4, desc[UR10][R2.64+0x4] ;  /* 0x0000040a02047981 */ /* 0x000e28000c1e1900 */
[----:B------:R-:W2:Y:S01]  /*0fe0*/  @P1 LDG.E R8, desc[UR10][R2.64+0x8] ;  /* 0x0000080a02081981 */ /* 0x000ea2000c1e1900 */
[----:B0-----:R-:W-:-:S04]  /*0ff0*/  FFMA R14, R5, R4, R14 ;  /* 0x00000004050e7223 */ /* 0x001fc8000000000e */
[----:B--2---:R-:W-:-:S07]  /*1000*/  @P1 FFMA R14, R17, R8, R14 ;  /* 0x00000008110e1223 */ /* 0x004fce000000000e */
.L_x_9:
[----:B------:R-:W-:Y:S05]  /*1010*/  BRA.U UP0, `(.L_x_12) ;  /* 0xfffffff5004c7547 */ /* 0x000fea000b83ffff */
.L_x_6:
[----:B------:R-:W0:Y:S01]  /*1020*/  LDC.64 R2, c[0x0][0x390] ;  /* 0x0000e400ff027b82 */ /* 0x000e220000000a00 */
[----:B------:R-:W2:Y:S02]  /*1030*/  LDCU UR4, c[0x0][0x39c] ;  /* 0x00007380ff0477ac */ /* 0x000ea40008000800 */
[----:B--2---:R-:W-:-:S04]  /*1040*/  IMAD R9, R6, UR4, R9 ;  /* 0x0000000406097c24 */ /* 0x004fc8000f8e0209 */
[----:B0-----:R-:W-:-:S05]  /*1050*/  IMAD.WIDE R2, R9, 0x4, R2 ;  /* 0x0000000409027825 */ /* 0x001fca00078e0202 */
[----:B------:R-:W-:Y:S01]  /*1060*/  STG.E desc[UR10][R2.64], R14 ;  /* 0x0000000e02007986 */ /* 0x000fe2000c10190a */
[----:B------:R-:W-:Y:S05]  /*1070*/  EXIT ;  /* 0x000000000000794d */ /* 0x000fea0003800000 */
.L_x_13:
[----:B------:R-:W-:-:S00]  /*1080*/  BRA `(.L_x_13) ;  /* 0xfffffffc00fc7947 */ /* 0x000fc0000383ffff */
[----:B------:R-:W-:-:S00]  /*1090*/  NOP ;  /* 0x0000000000007918 */ /* 0x000fc00000000000 */
        /* <DEDUP_REMOVED lines=14> */
.L_x_14:


//--------------------- .nv.shared._Z18gaussianBlurKernelPfS_S_iiii --------------------------
	.section	.nv.shared._Z18gaussianBlurKernelPfS_S_iiii,"aw",@nobits
	.sectionflags	@""
	.align	16
	.zero		1024


//--------------------- .nv.shared.reserved.0     --------------------------
	.section	.nv.shared.reserved.0,"aw",@nobits
	.weak		__nv_reservedSMEM_offset_0_alias
	.size		__nv_reservedSMEM_offset_0_alias, 0, 64
	.other		__nv_reservedSMEM_offset_0_alias,@"STO_CUDA_RESERVED_SHARED STV_DEFAULT"
__nv_reservedSMEM_offset_0_alias:
	.zero		0
	.zero		64


//--------------------- .nv.constant0._Z18gaussianBlurKernelPfS_S_iiii --------------------------
	.section	.nv.constant0._Z18gaussianBlurKernelPfS_S_iiii,"a",@progbits
	.sectionflags	@""
	.align	4
.nv.constant0._Z18gaussianBlurKernelPfS_S_iiii:
	.zero		936


//--------------------- SYMBOLS --------------------------

	.type		.nv.reservedSmem.offset0,@object
	.size		.nv.reservedSmem.offset0,0x4
	.type		.nv.reservedSmem.cap,@object
	.size		.nv.reservedSmem.cap,0x4
